//
// Generated by NVIDIA NVVM Compiler
//
// Compiler Build ID: CL-36424714
// Cuda compilation tools, release 13.0, V13.0.88
// Based on NVVM 20.0.0
//

.version 9.0
.target sm_100
.address_size 64

	// .globl	_Z5sexpyiiPfS_

.visible .entry _Z5sexpyiiPfS_(
	.param .u32 _Z5sexpyiiPfS__param_0,
	.param .u32 _Z5sexpyiiPfS__param_1,
	.param .u64 .ptr .align 1 _Z5sexpyiiPfS__param_2,
	.param .u64 .ptr .align 1 _Z5sexpyiiPfS__param_3
)
{
	.reg .pred 	%p<7>;
	.reg .b32 	%r<32>;
	.reg .b32 	%f<17>;
	.reg .b64 	%rd<18>;

	ld.param.u32 	%r12, [_Z5sexpyiiPfS__param_0];
	ld.param.u32 	%r13, [_Z5sexpyiiPfS__param_1];
	ld.param.u64 	%rd3, [_Z5sexpyiiPfS__param_2];
	ld.param.u64 	%rd4, [_Z5sexpyiiPfS__param_3];
	cvta.to.global.u64 	%rd1, %rd4;
	cvta.to.global.u64 	%rd2, %rd3;
	mov.u32 	%r14, %ntid.x;
	mov.u32 	%r15, %ctaid.x;
	mov.u32 	%r16, %tid.x;
	mad.lo.s32 	%r30, %r14, %r15, %r16;
	mov.u32 	%r17, %nctaid.x;
	mul.lo.s32 	%r2, %r14, %r17;
	setp.ge.s32 	%p1, %r30, %r12;
	@%p1 bra 	$L__BB0_7;
	cvt.rn.f32.s32 	%f1, %r13;
	add.s32 	%r18, %r30, %r2;
	max.s32 	%r19, %r12, %r18;
	setp.lt.s32 	%p2, %r18, %r12;
	selp.u32 	%r20, 1, 0, %p2;
	add.s32 	%r21, %r18, %r20;
	sub.s32 	%r22, %r19, %r21;
	div.u32 	%r23, %r22, %r2;
	add.s32 	%r3, %r23, %r20;
	and.b32  	%r24, %r3, 3;
	setp.eq.s32 	%p3, %r24, 3;
	@%p3 bra 	$L__BB0_4;
	add.s32 	%r25, %r3, 1;
	and.b32  	%r26, %r25, 3;
	neg.s32 	%r28, %r26;
$L__BB0_3:
	.pragma "nounroll";
	mul.wide.s32 	%rd5, %r30, 4;
	add.s64 	%rd6, %rd1, %rd5;
	add.s64 	%rd7, %rd2, %rd5;
	ld.global.f32 	%f2, [%rd7];
	ld.global.f32 	%f3, [%rd6];
	fma.rn.f32 	%f4, %f2, %f1, %f3;
	st.global.f32 	[%rd6], %f4;
	add.s32 	%r30, %r30, %r2;
	add.s32 	%r28, %r28, 1;
	setp.ne.s32 	%p4, %r28, 0;
	@%p4 bra 	$L__BB0_3;
$L__BB0_4:
	setp.lt.u32 	%p5, %r3, 3;
	@%p5 bra 	$L__BB0_7;
	mul.wide.s32 	%rd11, %r2, 4;
	shl.b32 	%r27, %r2, 2;
$L__BB0_6:
	mul.wide.s32 	%rd8, %r30, 4;
	add.s64 	%rd9, %rd2, %rd8;
	ld.global.f32 	%f5, [%rd9];
	add.s64 	%rd10, %rd1, %rd8;
	ld.global.f32 	%f6, [%rd10];
	fma.rn.f32 	%f7, %f5, %f1, %f6;
	st.global.f32 	[%rd10], %f7;
	add.s64 	%rd12, %rd9, %rd11;
	ld.global.f32 	%f8, [%rd12];
	add.s64 	%rd13, %rd10, %rd11;
	ld.global.f32 	%f9, [%rd13];
	fma.rn.f32 	%f10, %f8, %f1, %f9;
	st.global.f32 	[%rd13], %f10;
	add.s64 	%rd14, %rd12, %rd11;
	ld.global.f32 	%f11, [%rd14];
	add.s64 	%rd15, %rd13, %rd11;
	ld.global.f32 	%f12, [%rd15];
	fma.rn.f32 	%f13, %f11, %f1, %f12;
	st.global.f32 	[%rd15], %f13;
	add.s64 	%rd16, %rd14, %rd11;
	ld.global.f32 	%f14, [%rd16];
	add.s64 	%rd17, %rd15, %rd11;
	ld.global.f32 	%f15, [%rd17];
	fma.rn.f32 	%f16, %f14, %f1, %f15;
	st.global.f32 	[%rd17], %f16;
	add.s32 	%r30, %r27, %r30;
	setp.lt.s32 	%p6, %r30, %r12;
	@%p6 bra 	$L__BB0_6;
$L__BB0_7:
	ret;

}


// ===== COMPILED SASS (sm_100) =====

	.target	sm_100

	.elftype	@"ET_EXEC"


//--------------------- .note.nv.tkinfo           --------------------------
	.section	.note.nv.tkinfo,"",@"SHT_NOTE"
	.sectionflags	@"SHF_NOTE_NV_TKINFO"
	.tkinfo
        /*0018*/ 	.word	0x00000002
        /*0030*/ 	.string	""
        /*0030*/ 	.string	"ptxas"
        /*0030*/ 	.string	"Cuda compilation tools, release 13.0, V13.0.88"
        /*0030*/ 	.string	"Build cuda_13.0.r13.0/compiler.36424714_0"
        /*0030*/ 	.string	"-arch sm_100 -m 64 "



//--------------------- .note.nv.cuinfo           --------------------------
	.section	.note.nv.cuinfo,"",@"SHT_NOTE"
	.sectionflags	@"SHF_NOTE_NV_CUINFO"
        /*0018*/ 	.short	0x0002
        /*001a*/ 	.short	0x0064
        /*001c*/ 	.short	0x0082
	.zero		2


//--------------------- .nv.info                  --------------------------
	.section	.nv.info,"",@"SHT_CUDA_INFO"
	.align	4


	//----- nvinfo : EIATTR_REGCOUNT
	.align		4
        /*0000*/ 	.byte	0x04, 0x2f
        /*0002*/ 	.short	(.L_1 - .L_0)
	.align		4
.L_0:
        /*0004*/ 	.word	index@(_Z5sexpyiiPfS_)
        /*0008*/ 	.word	0x00000018


	//----- nvinfo : EIATTR_FRAME_SIZE
	.align		4
.L_1:
        /*000c*/ 	.byte	0x04, 0x11
        /*000e*/ 	.short	(.L_3 - .L_2)
	.align		4
.L_2:
        /*0010*/ 	.word	index@(_Z5sexpyiiPfS_)
        /*0014*/ 	.word	0x00000000


	//----- nvinfo : EIATTR_MIN_STACK_SIZE
	.align		4
.L_3:
        /*0018*/ 	.byte	0x04, 0x12
        /*001a*/ 	.short	(.L_5 - .L_4)
	.align		4
.L_4:
        /*001c*/ 	.word	index@(_Z5sexpyiiPfS_)
        /*0020*/ 	.word	0x00000000
.L_5:


//--------------------- .nv.compat                --------------------------
	.section	.nv.compat,"",@"SHT_CUDA_COMPAT_INFO"
	.align	4
        /*0000*/ 	.byte	0x02, 0x09, 0x00, 0x00, 0x02, 0x02, 0x01, 0x00, 0x02, 0x05, 0x05, 0x00, 0x03, 0x07, 0x01, 0x01
        /*0010*/ 	.byte	0x02, 0x03, 0x00, 0x00, 0x02, 0x06, 0x01, 0x00, 0x04, 0x0b, 0x08, 0x00, 0x09, 0x00, 0x00, 0x00
        /*0020*/ 	.byte	0x00, 0x00, 0x00, 0x00


//--------------------- .nv.info._Z5sexpyiiPfS_   --------------------------
	.section	.nv.info._Z5sexpyiiPfS_,"",@"SHT_CUDA_INFO"
	.sectionflags	@""
	.align	4


	//----- nvinfo : EIATTR_CUDA_API_VERSION
	.align		4
        /*0000*/ 	.byte	0x04, 0x37
        /*0002*/ 	.short	(.L_7 - .L_6)
.L_6:
        /*0004*/ 	.word	0x00000082


	//----- nvinfo : EIATTR_KPARAM_INFO
	.align		4
.L_7:
        /*0008*/ 	.byte	0x04, 0x17
        /*000a*/ 	.short	(.L_9 - .L_8)
.L_8:
        /*000c*/ 	.word	0x00000000
        /*0010*/ 	.short	0x0003
        /*0012*/ 	.short	0x0010
        /*0014*/ 	.byte	0x00, 0xf5, 0x21, 0x00


	//----- nvinfo : EIATTR_KPARAM_INFO
	.align		4
.L_9:
        /*0018*/ 	.byte	0x04, 0x17
        /*001a*/ 	.short	(.L_11 - .L_10)
.L_10:
        /*001c*/ 	.word	0x00000000
        /*0020*/ 	.short	0x0002
        /*0022*/ 	.short	0x0008
        /*0024*/ 	.byte	0x00, 0xf5, 0x21, 0x00


	//----- nvinfo : EIATTR_KPARAM_INFO
	.align		4
.L_11:
        /*0028*/ 	.byte	0x04, 0x17
        /*002a*/ 	.short	(.L_13 - .L_12)
.L_12:
        /*002c*/ 	.word	0x00000000
        /*0030*/ 	.short	0x0001
        /*0032*/ 	.short	0x0004
        /*0034*/ 	.byte	0x00, 0xf0, 0x11, 0x00


	//----- nvinfo : EIATTR_KPARAM_INFO
	.align		4
.L_13:
        /*0038*/ 	.byte	0x04, 0x17
        /*003a*/ 	.short	(.L_15 - .L_14)
.L_14:
        /*003c*/ 	.word	0x00000000
        /*0040*/ 	.short	0x0000
        /*0042*/ 	.short	0x0000
        /*0044*/ 	.byte	0x00, 0xf0, 0x11, 0x00


	//----- nvinfo : EIATTR_SPARSE_MMA_MASK
	.align		4
.L_15:
        /*0048*/ 	.byte	0x03, 0x50
        /*004a*/ 	.short	0x0000


	//----- nvinfo : EIATTR_MAXREG_COUNT
	.align		4
        /*004c*/ 	.byte	0x03, 0x1b
        /*004e*/ 	.short	0x00ff


	//----- nvinfo : EIATTR_MERCURY_ISA_VERSION
	.align		4
        /*0050*/ 	.byte	0x03, 0x5f
        /*0052*/ 	.short	0x0101


	//----- nvinfo : EIATTR_VRC_CTA_INIT_COUNT
	.align		4
        /*0054*/ 	.byte	0x02, 0x4a
	.zero		1
	.zero		1


	//----- nvinfo : EIATTR_EXIT_INSTR_OFFSETS
	.align		4
        /*0058*/ 	.byte	0x04, 0x1c
        /*005a*/ 	.short	(.L_17 - .L_16)


	//   ....[0]....
.L_16:
        /*005c*/ 	.word	0x00000090


	//   ....[1]....
        /*0060*/ 	.word	0x000003a0


	//   ....[2]....
        /*0064*/ 	.word	0x00000580


	//----- nvinfo : EIATTR_CRS_STACK_SIZE
	.align		4
.L_17:
        /*0068*/ 	.byte	0x04, 0x1e
        /*006a*/ 	.short	(.L_19 - .L_18)
.L_18:
        /*006c*/ 	.word	0x00000000


	//----- nvinfo : EIATTR_CBANK_PARAM_SIZE
	.align		4
.L_19:
        /*0070*/ 	.byte	0x03, 0x19
        /*0072*/ 	.short	0x0018


	//----- nvinfo : EIATTR_PARAM_CBANK
	.align		4
        /*0074*/ 	.byte	0x04, 0x0a
        /*0076*/ 	.short	(.L_21 - .L_20)
	.align		4
.L_20:
        /*0078*/ 	.word	index@(.nv.constant0._Z5sexpyiiPfS_)
        /*007c*/ 	.short	0x0380
        /*007e*/ 	.short	0x0018


	//----- nvinfo : EIATTR_SW_WAR
	.align		4
.L_21:
        /*0080*/ 	.byte	0x04, 0x36
        /*0082*/ 	.short	(.L_23 - .L_22)
.L_22:
        /*0084*/ 	.word	0x00000008
.L_23:


//--------------------- .nv.callgraph             --------------------------
	.section	.nv.callgraph,"",@"SHT_CUDA_CALLGRAPH"
	.align	4
	.sectionentsize	8
	.align		4
        /*0000*/ 	.word	0x00000000
	.align		4
        /*0004*/ 	.word	0xffffffff
	.align		4
        /*0008*/ 	.word	0x00000000
	.align		4
        /*000c*/ 	.word	0xfffffffe
	.align		4
        /*0010*/ 	.word	0x00000000
	.align		4
        /*0014*/ 	.word	0xfffffffd
	.align		4
        /*0018*/ 	.word	0x00000000
	.align		4
        /*001c*/ 	.word	0xfffffffc


//--------------------- .text._Z5sexpyiiPfS_      --------------------------
	.section	.text._Z5sexpyiiPfS_,"ax",@progbits
	.align	128
        .global         _Z5sexpyiiPfS_
        .type           _Z5sexpyiiPfS_,@function
        .size           _Z5sexpyiiPfS_,(.L_x_5 - _Z5sexpyiiPfS_)
        .other          _Z5sexpyiiPfS_,@"STO_CUDA_ENTRY STV_DEFAULT"
_Z5sexpyiiPfS_:
.text._Z5sexpyiiPfS_:
[----:B------:R-:W-:Y:S01]  /*0000*/  LDC R1, c[0x0][0x37c] ;  /* 0x0000df00ff017b82 */ /* 0x000fe20000000800 */
[----:B------:R-:W0:Y:S01]  /*0010*/  S2R R3, SR_CTAID.X ;  /* 0x0000000000037919 */ /* 0x000e220000002500 */
[----:B------:R-:W0:Y:S06]  /*0020*/  LDCU UR4, c[0x0][0x360] ;  /* 0x00006c00ff0477ac */ /* 0x000e2c0008000800 */
[----:B------:R-:W1:Y:S01]  /*0030*/  LDC R2, c[0x0][0x370] ;  /* 0x0000dc00ff027b82 */ /* 0x000e620000000800 */
[----:B------:R-:W0:Y:S01]  /*0040*/  S2R R0, SR_TID.X ;  /* 0x0000000000007919 */ /* 0x000e220000002100 */
[----:B------:R-:W2:Y:S01]  /*0050*/  LDCU UR6, c[0x0][0x380] ;  /* 0x00007000ff0677ac */ /* 0x000ea20008000800 */
[----:B0-----:R-:W-:-:S02]  /*0060*/  IMAD R3, R3, UR4, R0 ;  /* 0x0000000403037c24 */ /* 0x001fc4000f8e0200 */
[----:B-1----:R-:W-:-:S03]  /*0070*/  IMAD R0, R2, UR4, RZ ;  /* 0x0000000402007c24 */ /* 0x002fc6000f8e02ff */
[----:B--2---:R-:W-:-:S13]  /*0080*/  ISETP.GE.AND P0, PT, R3, UR6, PT ;  /* 0x0000000603007c0c */ /* 0x004fda000bf06270 */
[----:B------:R-:W-:Y:S05]  /*0090*/  @P0 EXIT ;  /* 0x000000000000094d */ /* 0x000fea0003800000 */
[----:B------:R-:W0:Y:S01]  /*00a0*/  I2F.U32.RP R8, R0 ;  /* 0x0000000000087306 */ /* 0x000e220000209000 */
[C---:B------:R-:W-:Y:S01]  /*00b0*/  IMAD.IADD R2, R0.reuse, 0x1, R3 ;  /* 0x0000000100027824 */ /* 0x040fe200078e0203 */
[----:B------:R-:W-:Y:S01]  /*00c0*/  IADD3 R9, PT, PT, RZ, -R0, RZ ;  /* 0x80000000ff097210 */ /* 0x000fe20007ffe0ff */
[----:B------:R-:W1:Y:S01]  /*00d0*/  LDCU UR7, c[0x0][0x384] ;  /* 0x00007080ff0777ac */ /* 0x000e620008000800 */
[----:B------:R-:W-:Y:S01]  /*00e0*/  ISETP.NE.U32.AND P2, PT, R0, RZ, PT ;  /* 0x000000ff0000720c */ /* 0x000fe20003f45070 */
[----:B------:R-:W-:Y:S01]  /*00f0*/  BSSY.RECONVERGENT B0, `(.L_x_0) ;  /* 0x000002a000007945 */ /* 0x000fe20003800200 */
[C---:B------:R-:W-:Y:S01]  /*0100*/  ISETP.GE.AND P0, PT, R2.reuse, UR6, PT ;  /* 0x0000000602007c0c */ /* 0x040fe2000bf06270 */
[----:B------:R-:W2:Y:S01]  /*0110*/  LDCU.64 UR4, c[0x0][0x358] ;  /* 0x00006b00ff0477ac */ /* 0x000ea20008000a00 */
[----:B------:R-:W-:Y:S02]  /*0120*/  VIMNMX R7, PT, PT, R2, UR6, !PT ;  /* 0x0000000602077c48 */ /* 0x000fe4000ffe0100 */
[----:B------:R-:W-:-:S04]  /*0130*/  SEL R6, RZ, 0x1, P0 ;  /* 0x00000001ff067807 */ /* 0x000fc80000000000 */
[----:B------:R-:W-:Y:S01]  /*0140*/  IADD3 R7, PT, PT, R7, -R2, -R6 ;  /* 0x8000000207077210 */ /* 0x000fe20007ffe806 */
[----:B0-----:R-:W0:Y:S02]  /*0150*/  MUFU.RCP R8, R8 ;  /* 0x0000000800087308 */ /* 0x001e240000001000 */
[----:B0-----:R-:W-:-:S06]  /*0160*/  IADD3 R4, PT, PT, R8, 0xffffffe, RZ ;  /* 0x0ffffffe08047810 */ /* 0x001fcc0007ffe0ff */
[----:B------:R0:W3:Y:S02]  /*0170*/  F2I.FTZ.U32.TRUNC.NTZ R5, R4 ;  /* 0x0000000400057305 */ /* 0x0000e4000021f000 */
[----:B0-----:R-:W-:Y:S02]  /*0180*/  HFMA2 R4, -RZ, RZ, 0, 0 ;  /* 0x00000000ff047431 */ /* 0x001fe400000001ff */
[----:B---3--:R-:W-:-:S04]  /*0190*/  IMAD R9, R9, R5, RZ ;  /* 0x0000000509097224 */ /* 0x008fc800078e02ff */
[----:B------:R-:W-:-:S06]  /*01a0*/  IMAD.HI.U32 R8, R5, R9, R4 ;  /* 0x0000000905087227 */ /* 0x000fcc00078e0004 */
[----:B------:R-:W-:-:S05]  /*01b0*/  IMAD.HI.U32 R5, R8, R7, RZ ;  /* 0x0000000708057227 */ /* 0x000fca00078e00ff */
[----:B------:R-:W-:-:S05]  /*01c0*/  IADD3 R2, PT, PT, -R5, RZ, RZ ;  /* 0x000000ff05027210 */ /* 0x000fca0007ffe1ff */
[----:B------:R-:W-:-:S05]  /*01d0*/  IMAD R7, R0, R2, R7 ;  /* 0x0000000200077224 */ /* 0x000fca00078e0207 */
[----:B------:R-:W-:-:S13]  /*01e0*/  ISETP.GE.U32.AND P0, PT, R7, R0, PT ;  /* 0x000000000700720c */ /* 0x000fda0003f06070 */
[----:B------:R-:W-:Y:S01]  /*01f0*/  @P0 IMAD.IADD R7, R7, 0x1, -R0 ;  /* 0x0000000107070824 */ /* 0x000fe200078e0a00 */
[----:B------:R-:W-:-:S04]  /*0200*/  @P0 IADD3 R5, PT, PT, R5, 0x1, RZ ;  /* 0x0000000105050810 */ /* 0x000fc80007ffe0ff */
[----:B------:R-:W-:-:S13]  /*0210*/  ISETP.GE.U32.AND P1, PT, R7, R0, PT ;  /* 0x000000000700720c */ /* 0x000fda0003f26070 */
[----:B------:R-:W-:Y:S02]  /*0220*/  @P1 IADD3 R5, PT, PT, R5, 0x1, RZ ;  /* 0x0000000105051810 */ /* 0x000fe40007ffe0ff */
[----:B------:R-:W-:-:S05]  /*0230*/  @!P2 LOP3.LUT R5, RZ, R0, RZ, 0x33, !PT ;  /* 0x00000000ff05a212 */ /* 0x000fca00078e33ff */
[----:B------:R-:W-:-:S05]  /*0240*/  IMAD.IADD R4, R6, 0x1, R5 ;  /* 0x0000000106047824 */ /* 0x000fca00078e0205 */
[C---:B------:R-:W-:Y:S02]  /*0250*/  LOP3.LUT R2, R4.reuse, 0x3, RZ, 0xc0, !PT ;  /* 0x0000000304027812 */ /* 0x040fe400078ec0ff */
[----:B------:R-:W-:Y:S02]  /*0260*/  ISETP.GE.U32.AND P1, PT, R4, 0x3, PT ;  /* 0x000000030400780c */ /* 0x000fe40003f26070 */
[----:B------:R-:W-:Y:S02]  /*0270*/  ISETP.NE.AND P0, PT, R2, 0x3, PT ;  /* 0x000000030200780c */ /* 0x000fe40003f05270 */
[----:B-1----:R-:W-:-:S11]  /*0280*/  I2FP.F32.S32 R2, UR7 ;  /* 0x0000000700027c45 */ /* 0x002fd60008201400 */
[----:B--2---:R-:W-:Y:S05]  /*0290*/  @!P0 BRA `(.L_x_1) ;  /* 0x00000000003c8947 */ /* 0x004fea0003800000 */
[----:B------:R-:W0:Y:S01]  /*02a0*/  LDC.64 R8, c[0x0][0x390] ;  /* 0x0000e400ff087b82 */ /* 0x000e220000000a00 */
[----:B------:R-:W-:-:S04]  /*02b0*/  IADD3 R4, PT, PT, R4, 0x1, RZ ;  /* 0x0000000104047810 */ /* 0x000fc80007ffe0ff */
[----:B------:R-:W-:-:S03]  /*02c0*/  LOP3.LUT R4, R4, 0x3, RZ, 0xc0, !PT ;  /* 0x0000000304047812 */ /* 0x000fc600078ec0ff */
[----:B------:R-:W1:Y:S01]  /*02d0*/  LDC.64 R10, c[0x0][0x388] ;  /* 0x0000e200ff0a7b82 */ /* 0x000e620000000a00 */
[----:B------:R-:W-:-:S07]  /*02e0*/  IADD3 R12, PT, PT, -R4, RZ, RZ ;  /* 0x000000ff040c7210 */ /* 0x000fce0007ffe1ff */
.L_x_2:
[----:B-1----:R-:W-:-:S04]  /*02f0*/  IMAD.WIDE R6, R3, 0x4, R10 ;  /* 0x0000000403067825 */ /* 0x002fc800078e020a */
[----:B0-2---:R-:W-:Y:S02]  /*0300*/  IMAD.WIDE R4, R3, 0x4, R8 ;  /* 0x0000000403047825 */ /* 0x005fe400078e0208 */
[----:B------:R-:W2:Y:S04]  /*0310*/  LDG.E R7, desc[UR4][R6.64] ;  /* 0x0000000406077981 */ /* 0x000ea8000c1e1900 */
[----:B------:R-:W2:Y:S01]  /*0320*/  LDG.E R13, desc[UR4][R4.64] ;  /* 0x00000004040d7981 */ /* 0x000ea2000c1e1900 */
[----:B------:R-:W-:Y:S01]  /*0330*/  VIADD R12, R12, 0x1 ;  /* 0x000000010c0c7836 */ /* 0x000fe20000000000 */
[----:B------:R-:W-:-:S04]  /*0340*/  IADD3 R3, PT, PT, R0, R3, RZ ;  /* 0x0000000300037210 */ /* 0x000fc80007ffe0ff */
[----:B------:R-:W-:Y:S01]  /*0350*/  ISETP.NE.AND P0, PT, R12, RZ, PT ;  /* 0x000000ff0c00720c */ /* 0x000fe20003f05270 */
[----:B--2---:R-:W-:-:S05]  /*0360*/  FFMA R13, R2, R7, R13 ;  /* 0x00000007020d7223 */ /* 0x004fca000000000d */
[----:B------:R2:W-:Y:S07]  /*0370*/  STG.E desc[UR4][R4.64], R13 ;  /* 0x0000000d04007986 */ /* 0x0005ee000c101904 */
[----:B------:R-:W-:Y:S05]  /*0380*/  @P0 BRA `(.L_x_2) ;  /* 0xfffffffc00d80947 */ /* 0x000fea000383ffff */
.L_x_1:
[----:B------:R-:W-:Y:S05]  /*0390*/  BSYNC.RECONVERGENT B0 ;  /* 0x0000000000007941 */ /* 0x000fea0003800200 */
.L_x_0:
[----:B------:R-:W-:Y:S05]  /*03a0*/  @!P1 EXIT ;  /* 0x000000000000994d */ /* 0x000fea0003800000 */
.L_x_3:
[----:B-12---:R-:W0:Y:S08]  /*03b0*/  LDC.64 R4, c[0x0][0x388] ;  /* 0x0000e200ff047b82 */ /* 0x006e300000000a00 */
[----:B------:R-:W1:Y:S01]  /*03c0*/  LDC.64 R6, c[0x0][0x390] ;  /* 0x0000e400ff067b82 */ /* 0x000e620000000a00 */
[----:B0-----:R-:W-:-:S05]  /*03d0*/  IMAD.WIDE R12, R3, 0x4, R4 ;  /* 0x00000004030c7825 */ /* 0x001fca00078e0204 */
[----:B------:R-:W2:Y:S01]  /*03e0*/  LDG.E R5, desc[UR4][R12.64] ;  /* 0x000000040c057981 */ /* 0x000ea2000c1e1900 */
[----:B-1----:R-:W-:-:S05]  /*03f0*/  IMAD.WIDE R14, R3, 0x4, R6 ;  /* 0x00000004030e7825 */ /* 0x002fca00078e0206 */
[----:B------:R-:W2:Y:S02]  /*0400*/  LDG.E R7, desc[UR4][R14.64] ;  /* 0x000000040e077981 */ /* 0x000ea4000c1e1900 */
[----:B--2---:R-:W-:Y:S01]  /*0410*/  FFMA R17, R2, R5, R7 ;  /* 0x0000000502117223 */ /* 0x004fe20000000007 */
[----:B------:R-:W-:-:S04]  /*0420*/  IMAD.WIDE R4, R0, 0x4, R12 ;  /* 0x0000000400047825 */ /* 0x000fc800078e020c */
[----:B------:R-:W-:Y:S01]  /*0430*/  IMAD.WIDE R6, R0, 0x4, R14 ;  /* 0x0000000400067825 */ /* 0x000fe200078e020e */
[----:B------:R0:W-:Y:S04]  /*0440*/  STG.E desc[UR4][R14.64], R17 ;  /* 0x000000110e007986 */ /* 0x0001e8000c101904 */
[----:B------:R-:W2:Y:S04]  /*0450*/  LDG.E R9, desc[UR4][R4.64] ;  /* 0x0000000404097981 */ /* 0x000ea8000c1e1900 */
[----:B------:R-:W2:Y:S02]  /*0460*/  LDG.E R11, desc[UR4][R6.64] ;  /* 0x00000004060b7981 */ /* 0x000ea4000c1e1900 */
[----:B--2---:R-:W-:Y:S01]  /*0470*/  FFMA R19, R2, R9, R11 ;  /* 0x0000000902137223 */ /* 0x004fe2000000000b */
[----:B------:R-:W-:-:S04]  /*0480*/  IMAD.WIDE R8, R0, 0x4, R4 ;  /* 0x0000000400087825 */ /* 0x000fc800078e0204 */
[C---:B------:R-:W-:Y:S01]  /*0490*/  IMAD.WIDE R10, R0.reuse, 0x4, R6 ;  /* 0x00000004000a7825 */ /* 0x040fe200078e0206 */
[----:B------:R1:W-:Y:S04]  /*04a0*/  STG.E desc[UR4][R6.64], R19 ;  /* 0x0000001306007986 */ /* 0x0003e8000c101904 */
[----:B------:R-:W2:Y:S04]  /*04b0*/  LDG.E R13, desc[UR4][R8.64] ;  /* 0x00000004080d7981 */ /* 0x000ea8000c1e1900 */
[----:B------:R-:W2:Y:S01]  /*04c0*/  LDG.E R21, desc[UR4][R10.64] ;  /* 0x000000040a157981 */ /* 0x000ea2000c1e1900 */
[----:B0-----:R-:W-:-:S04]  /*04d0*/  IMAD.WIDE R14, R0, 0x4, R10 ;  /* 0x00000004000e7825 */ /* 0x001fc800078e020a */
[----:B--2---:R-:W-:Y:S01]  /*04e0*/  FFMA R21, R2, R13, R21 ;  /* 0x0000000d02157223 */ /* 0x004fe20000000015 */
[----:B------:R-:W-:-:S04]  /*04f0*/  IMAD.WIDE R12, R0, 0x4, R8 ;  /* 0x00000004000c7825 */ /* 0x000fc800078e0208 */
[----:B------:R1:W-:Y:S04]  /*0500*/  STG.E desc[UR4][R10.64], R21 ;  /* 0x000000150a007986 */ /* 0x0003e8000c101904 */
[----:B------:R-:W2:Y:S04]  /*0510*/  LDG.E R13, desc[UR4][R12.64] ;  /* 0x000000040c0d7981 */ /* 0x000ea8000c1e1900 */
[----:B------:R-:W2:Y:S01]  /*0520*/  LDG.E R5, desc[UR4][R14.64] ;  /* 0x000000040e057981 */ /* 0x000ea2000c1e1900 */
[----:B------:R-:W-:-:S04]  /*0530*/  LEA R3, R0, R3, 0x2 ;  /* 0x0000000300037211 */ /* 0x000fc800078e10ff */
[----:B------:R-:W-:Y:S01]  /*0540*/  ISETP.GE.AND P0, PT, R3, UR6, PT ;  /* 0x0000000603007c0c */ /* 0x000fe2000bf06270 */
[----:B--2---:R-:W-:-:S05]  /*0550*/  FFMA R5, R2, R13, R5 ;  /* 0x0000000d02057223 */ /* 0x004fca0000000005 */
[----:B------:R1:W-:Y:S07]  /*0560*/  STG.E desc[UR4][R14.64], R5 ;  /* 0x000000050e007986 */ /* 0x0003ee000c101904 */
[----:B------:R-:W-:Y:S05]  /*0570*/  @!P0 BRA `(.L_x_3) ;  /* 0xfffffffc008c8947 */ /* 0x000fea000383ffff */
[----:B------:R-:W-:Y:S05]  /*0580*/  EXIT ;  /* 0x000000000000794d */ /* 0x000fea0003800000 */
.L_x_4:
[----:B------:R-:W-:-:S00]  /*0590*/  BRA `(.L_x_4) ;  /* 0xfffffffc00fc7947 */ /* 0x000fc0000383ffff */
[----:B------:R-:W-:-:S00]  /*05a0*/  NOP ;  /* 0x0000000000007918 */ /* 0x000fc00000000000 */
        /* <DEDUP_REMOVED lines=13> */
.L_x_5:


//--------------------- .nv.shared.reserved.0     --------------------------
	.section	.nv.shared.reserved.0,"aw",@nobits
	.weak		__nv_reservedSMEM_offset_0_alias
	.size		__nv_reservedSMEM_offset_0_alias, 0, 64
	.other		__nv_reservedSMEM_offset_0_alias,@"STO_CUDA_RESERVED_SHARED STV_DEFAULT"
__nv_reservedSMEM_offset_0_alias:
	.zero		0
	.zero		64


//--------------------- .nv.constant0._Z5sexpyiiPfS_ --------------------------
	.section	.nv.constant0._Z5sexpyiiPfS_,"a",@progbits
	.sectionflags	@""
	.align	4
.nv.constant0._Z5sexpyiiPfS_:
	.zero		920


//--------------------- SYMBOLS --------------------------

	.type		.nv.reservedSmem.offset0,@object
	.size		.nv.reservedSmem.offset0,0x4
